//
// Generated by NVIDIA NVVM Compiler
//
// Compiler Build ID: CL-36424714
// Cuda compilation tools, release 13.0, V13.0.88
// Based on NVVM 20.0.0
//

.version 9.0
.target sm_100
.address_size 64

	// .globl	_Z15transposeKernalPiS_

.visible .entry _Z15transposeKernalPiS_(
	.param .u64 .ptr .align 1 _Z15transposeKernalPiS__param_0,
	.param .u64 .ptr .align 1 _Z15transposeKernalPiS__param_1
)
{
	.reg .b32 	%r<7>;
	.reg .b64 	%rd<9>;

	ld.param.u64 	%rd1, [_Z15transposeKernalPiS__param_0];
	ld.param.u64 	%rd2, [_Z15transposeKernalPiS__param_1];
	cvta.to.global.u64 	%rd3, %rd2;
	cvta.to.global.u64 	%rd4, %rd1;
	mov.u32 	%r1, %tid.x;
	mov.u32 	%r2, %ntid.x;
	mov.u32 	%r3, %ctaid.x;
	mad.lo.s32 	%r4, %r2, %r1, %r3;
	mul.wide.u32 	%rd5, %r4, 4;
	add.s64 	%rd6, %rd4, %rd5;
	ld.global.u32 	%r5, [%rd6];
	mad.lo.s32 	%r6, %r2, %r3, %r1;
	mul.wide.u32 	%rd7, %r6, 4;
	add.s64 	%rd8, %rd3, %rd7;
	st.global.u32 	[%rd8], %r5;
	ret;

}
	// .globl	_Z11primeKernelPiS_
.visible .entry _Z11primeKernelPiS_(
	.param .u64 .ptr .align 1 _Z11primeKernelPiS__param_0,
	.param .u64 .ptr .align 1 _Z11primeKernelPiS__param_1
)
{
	.reg .pred 	%p<3>;
	.reg .b32 	%r<8>;
	.reg .b64 	%rd<8>;

	ld.param.u64 	%rd1, [_Z11primeKernelPiS__param_0];
	ld.param.u64 	%rd2, [_Z11primeKernelPiS__param_1];
	mov.u32 	%r1, %tid.x;
	and.b32  	%r2, %r1, 1;
	setp.eq.b32 	%p1, %r2, 1;
	not.pred 	%p2, %p1;
	@%p2 bra 	$L__BB1_2;
	cvta.to.global.u64 	%rd3, %rd2;
	cvta.to.global.u64 	%rd4, %rd1;
	mul.wide.u32 	%rd5, %r1, 4;
	add.s64 	%rd6, %rd3, %rd5;
	ld.global.u32 	%r3, [%rd6];
	mul.lo.s32 	%r4, %r3, 6;
	or.b32  	%r5, %r4, 1;
	add.s64 	%rd7, %rd4, %rd5;
	st.global.u32 	[%rd7], %r5;
	ld.global.u32 	%r6, [%rd6];
	mad.lo.s32 	%r7, %r6, 6, -1;
	st.global.u32 	[%rd7+4], %r7;
$L__BB1_2:
	ret;

}


// ===== COMPILED SASS (sm_100) =====

	.target	sm_100

	.elftype	@"ET_EXEC"


//--------------------- .note.nv.tkinfo           --------------------------
	.section	.note.nv.tkinfo,"",@"SHT_NOTE"
	.sectionflags	@"SHF_NOTE_NV_TKINFO"
	.tkinfo
        /*0018*/ 	.word	0x00000002
        /*0030*/ 	.string	""
        /*0030*/ 	.string	"ptxas"
        /*0030*/ 	.string	"Cuda compilation tools, release 13.0, V13.0.88"
        /*0030*/ 	.string	"Build cuda_13.0.r13.0/compiler.36424714_0"
        /*0030*/ 	.string	"-arch sm_100 -m 64 "



//--------------------- .note.nv.cuinfo           --------------------------
	.section	.note.nv.cuinfo,"",@"SHT_NOTE"
	.sectionflags	@"SHF_NOTE_NV_CUINFO"
        /*0018*/ 	.short	0x0002
        /*001a*/ 	.short	0x0064
        /*001c*/ 	.short	0x0082
	.zero		2


//--------------------- .nv.info                  --------------------------
	.section	.nv.info,"",@"SHT_CUDA_INFO"
	.align	4


	//----- nvinfo : EIATTR_REGCOUNT
	.align		4
        /*0000*/ 	.byte	0x04, 0x2f
        /*0002*/ 	.short	(.L_1 - .L_0)
	.align		4
.L_0:
        /*0004*/ 	.word	index@(_Z15transposeKernalPiS_)
        /*0008*/ 	.word	0x0000000a


	//----- nvinfo : EIATTR_FRAME_SIZE
	.align		4
.L_1:
        /*000c*/ 	.byte	0x04, 0x11
        /*000e*/ 	.short	(.L_3 - .L_2)
	.align		4
.L_2:
        /*0010*/ 	.word	index@(_Z15transposeKernalPiS_)
        /*0014*/ 	.word	0x00000000


	//----- nvinfo : EIATTR_REGCOUNT
	.align		4
.L_3:
        /*0018*/ 	.byte	0x04, 0x2f
        /*001a*/ 	.short	(.L_5 - .L_4)
	.align		4
.L_4:
        /*001c*/ 	.word	index@(_Z11primeKernelPiS_)
        /*0020*/ 	.word	0x0000000c


	//----- nvinfo : EIATTR_FRAME_SIZE
	.align		4
.L_5:
        /*0024*/ 	.byte	0x04, 0x11
        /*0026*/ 	.short	(.L_7 - .L_6)
	.align		4
.L_6:
        /*0028*/ 	.word	index@(_Z11primeKernelPiS_)
        /*002c*/ 	.word	0x00000000


	//----- nvinfo : EIATTR_MIN_STACK_SIZE
	.align		4
.L_7:
        /*0030*/ 	.byte	0x04, 0x12
        /*0032*/ 	.short	(.L_9 - .L_8)
	.align		4
.L_8:
        /*0034*/ 	.word	index@(_Z11primeKernelPiS_)
        /*0038*/ 	.word	0x00000000


	//----- nvinfo : EIATTR_MIN_STACK_SIZE
	.align		4
.L_9:
        /*003c*/ 	.byte	0x04, 0x12
        /*003e*/ 	.short	(.L_11 - .L_10)
	.align		4
.L_10:
        /*0040*/ 	.word	index@(_Z15transposeKernalPiS_)
        /*0044*/ 	.word	0x00000000
.L_11:


//--------------------- .nv.compat                --------------------------
	.section	.nv.compat,"",@"SHT_CUDA_COMPAT_INFO"
	.align	4
        /*0000*/ 	.byte	0x02, 0x09, 0x00, 0x00, 0x02, 0x02, 0x01, 0x00, 0x02, 0x05, 0x05, 0x00, 0x03, 0x07, 0x01, 0x01
        /*0010*/ 	.byte	0x02, 0x03, 0x00, 0x00, 0x02, 0x06, 0x01, 0x00, 0x04, 0x0b, 0x08, 0x00, 0x09, 0x00, 0x00, 0x00
        /*0020*/ 	.byte	0x00, 0x00, 0x00, 0x00


//--------------------- .nv.info._Z11primeKernelPiS_ --------------------------
	.section	.nv.info._Z11primeKernelPiS_,"",@"SHT_CUDA_INFO"
	.sectionflags	@""
	.align	4


	//----- nvinfo : EIATTR_CUDA_API_VERSION
	.align		4
        /*0000*/ 	.byte	0x04, 0x37
        /*0002*/ 	.short	(.L_13 - .L_12)
.L_12:
        /*0004*/ 	.word	0x00000082


	//----- nvinfo : EIATTR_KPARAM_INFO
	.align		4
.L_13:
        /*0008*/ 	.byte	0x04, 0x17
        /*000a*/ 	.short	(.L_15 - .L_14)
.L_14:
        /*000c*/ 	.word	0x00000000
        /*0010*/ 	.short	0x0001
        /*0012*/ 	.short	0x0008
        /*0014*/ 	.byte	0x00, 0xf5, 0x21, 0x00


	//----- nvinfo : EIATTR_KPARAM_INFO
	.align		4
.L_15:
        /*0018*/ 	.byte	0x04, 0x17
        /*001a*/ 	.short	(.L_17 - .L_16)
.L_16:
        /*001c*/ 	.word	0x00000000
        /*0020*/ 	.short	0x0000
        /*0022*/ 	.short	0x0000
        /*0024*/ 	.byte	0x00, 0xf5, 0x21, 0x00


	//----- nvinfo : EIATTR_SPARSE_MMA_MASK
	.align		4
.L_17:
        /*0028*/ 	.byte	0x03, 0x50
        /*002a*/ 	.short	0x0000


	//----- nvinfo : EIATTR_MAXREG_COUNT
	.align		4
        /*002c*/ 	.byte	0x03, 0x1b
        /*002e*/ 	.short	0x00ff


	//----- nvinfo : EIATTR_MERCURY_ISA_VERSION
	.align		4
        /*0030*/ 	.byte	0x03, 0x5f
        /*0032*/ 	.short	0x0101


	//----- nvinfo : EIATTR_VRC_CTA_INIT_COUNT
	.align		4
        /*0034*/ 	.byte	0x02, 0x4a
	.zero		1
	.zero		1


	//----- nvinfo : EIATTR_EXIT_INSTR_OFFSETS
	.align		4
        /*0038*/ 	.byte	0x04, 0x1c
        /*003a*/ 	.short	(.L_19 - .L_18)


	//   ....[0]....
.L_18:
        /*003c*/ 	.word	0x00000040


	//   ....[1]....
        /*0040*/ 	.word	0x00000110


	//----- nvinfo : EIATTR_CBANK_PARAM_SIZE
	.align		4
.L_19:
        /*0044*/ 	.byte	0x03, 0x19
        /*0046*/ 	.short	0x0010


	//----- nvinfo : EIATTR_PARAM_CBANK
	.align		4
        /*0048*/ 	.byte	0x04, 0x0a
        /*004a*/ 	.short	(.L_21 - .L_20)
	.align		4
.L_20:
        /*004c*/ 	.word	index@(.nv.constant0._Z11primeKernelPiS_)
        /*0050*/ 	.short	0x0380
        /*0052*/ 	.short	0x0010


	//----- nvinfo : EIATTR_SW_WAR
	.align		4
.L_21:
        /*0054*/ 	.byte	0x04, 0x36
        /*0056*/ 	.short	(.L_23 - .L_22)
.L_22:
        /*0058*/ 	.word	0x00000008
.L_23:


//--------------------- .nv.info._Z15transposeKernalPiS_ --------------------------
	.section	.nv.info._Z15transposeKernalPiS_,"",@"SHT_CUDA_INFO"
	.sectionflags	@""
	.align	4


	//----- nvinfo : EIATTR_CUDA_API_VERSION
	.align		4
        /*0000*/ 	.byte	0x04, 0x37
        /*0002*/ 	.short	(.L_25 - .L_24)
.L_24:
        /*0004*/ 	.word	0x00000082


	//----- nvinfo : EIATTR_KPARAM_INFO
	.align		4
.L_25:
        /*0008*/ 	.byte	0x04, 0x17
        /*000a*/ 	.short	(.L_27 - .L_26)
.L_26:
        /*000c*/ 	.word	0x00000000
        /*0010*/ 	.short	0x0001
        /*0012*/ 	.short	0x0008
        /*0014*/ 	.byte	0x00, 0xf5, 0x21, 0x00


	//----- nvinfo : EIATTR_KPARAM_INFO
	.align		4
.L_27:
        /*0018*/ 	.byte	0x04, 0x17
        /*001a*/ 	.short	(.L_29 - .L_28)
.L_28:
        /*001c*/ 	.word	0x00000000
        /*0020*/ 	.short	0x0000
        /*0022*/ 	.short	0x0000
        /*0024*/ 	.byte	0x00, 0xf5, 0x21, 0x00


	//----- nvinfo : EIATTR_SPARSE_MMA_MASK
	.align		4
.L_29:
        /*0028*/ 	.byte	0x03, 0x50
        /*002a*/ 	.short	0x0000


	//----- nvinfo : EIATTR_MAXREG_COUNT
	.align		4
        /*002c*/ 	.byte	0x03, 0x1b
        /*002e*/ 	.short	0x00ff


	//----- nvinfo : EIATTR_MERCURY_ISA_VERSION
	.align		4
        /*0030*/ 	.byte	0x03, 0x5f
        /*0032*/ 	.short	0x0101


	//----- nvinfo : EIATTR_VRC_CTA_INIT_COUNT
	.align		4
        /*0034*/ 	.byte	0x02, 0x4a
	.zero		1
	.zero		1


	//----- nvinfo : EIATTR_EXIT_INSTR_OFFSETS
	.align		4
        /*0038*/ 	.byte	0x04, 0x1c
        /*003a*/ 	.short	(.L_31 - .L_30)


	//   ....[0]....
.L_30:
        /*003c*/ 	.word	0x000000d0


	//----- nvinfo : EIATTR_CBANK_PARAM_SIZE
	.align		4
.L_31:
        /*0040*/ 	.byte	0x03, 0x19
        /*0042*/ 	.short	0x0010


	//----- nvinfo : EIATTR_PARAM_CBANK
	.align		4
        /*0044*/ 	.byte	0x04, 0x0a
        /*0046*/ 	.short	(.L_33 - .L_32)
	.align		4
.L_32:
        /*0048*/ 	.word	index@(.nv.constant0._Z15transposeKernalPiS_)
        /*004c*/ 	.short	0x0380
        /*004e*/ 	.short	0x0010


	//----- nvinfo : EIATTR_SW_WAR
	.align		4
.L_33:
        /*0050*/ 	.byte	0x04, 0x36
        /*0052*/ 	.short	(.L_35 - .L_34)
.L_34:
        /*0054*/ 	.word	0x00000008
.L_35:


//--------------------- .nv.callgraph             --------------------------
	.section	.nv.callgraph,"",@"SHT_CUDA_CALLGRAPH"
	.align	4
	.sectionentsize	8
	.align		4
        /*0000*/ 	.word	0x00000000
	.align		4
        /*0004*/ 	.word	0xffffffff
	.align		4
        /*0008*/ 	.word	0x00000000
	.align		4
        /*000c*/ 	.word	0xfffffffe
	.align		4
        /*0010*/ 	.word	0x00000000
	.align		4
        /*0014*/ 	.word	0xfffffffd
	.align		4
        /*0018*/ 	.word	0x00000000
	.align		4
        /*001c*/ 	.word	0xfffffffc


//--------------------- .text._Z11primeKernelPiS_ --------------------------
	.section	.text._Z11primeKernelPiS_,"ax",@progbits
	.align	128
        .global         _Z11primeKernelPiS_
        .type           _Z11primeKernelPiS_,@function
        .size           _Z11primeKernelPiS_,(.L_x_2 - _Z11primeKernelPiS_)
        .other          _Z11primeKernelPiS_,@"STO_CUDA_ENTRY STV_DEFAULT"
_Z11primeKernelPiS_:
.text._Z11primeKernelPiS_:
[----:B------:R-:W-:Y:S01]  /*0000*/  LDC R1, c[0x0][0x37c] ;  /* 0x0000df00ff017b82 */ /* 0x000fe20000000800 */
[----:B------:R-:W0:Y:S02]  /*0010*/  S2R R7, SR_TID.X ;  /* 0x0000000000077919 */ /* 0x000e240000002100 */
[----:B0-----:R-:W-:-:S04]  /*0020*/  LOP3.LUT R0, R7, 0x1, RZ, 0xc0, !PT ;  /* 0x0000000107007812 */ /* 0x001fc800078ec0ff */
[----:B------:R-:W-:-:S13]  /*0030*/  ISETP.NE.U32.AND P0, PT, R0, 0x1, PT ;  /* 0x000000010000780c */ /* 0x000fda0003f05070 */
[----:B------:R-:W-:Y:S05]  /*0040*/  @P0 EXIT ;  /* 0x000000000000094d */ /* 0x000fea0003800000 */
[----:B------:R-:W0:Y:S01]  /*0050*/  LDC.64 R2, c[0x0][0x388] ;  /* 0x0000e200ff027b82 */ /* 0x000e220000000a00 */
[----:B------:R-:W1:Y:S07]  /*0060*/  LDCU.64 UR4, c[0x0][0x358] ;  /* 0x00006b00ff0477ac */ /* 0x000e6e0008000a00 */
[----:B------:R-:W2:Y:S01]  /*0070*/  LDC.64 R4, c[0x0][0x380] ;  /* 0x0000e000ff047b82 */ /* 0x000ea20000000a00 */
[----:B0-----:R-:W-:-:S05]  /*0080*/  IMAD.WIDE.U32 R2, R7, 0x4, R2 ;  /* 0x0000000407027825 */ /* 0x001fca00078e0002 */
[----:B-1----:R-:W3:Y:S01]  /*0090*/  LDG.E R0, desc[UR4][R2.64] ;  /* 0x0000000402007981 */ /* 0x002ee2000c1e1900 */
[----:B------:R-:W-:Y:S02]  /*00a0*/  HFMA2 R9, -RZ, RZ, 0, 3.5762786865234375e-07 ;  /* 0x00000006ff097431 */ /* 0x000fe400000001ff */
[----:B--2---:R-:W-:-:S04]  /*00b0*/  IMAD.WIDE.U32 R4, R7, 0x4, R4 ;  /* 0x0000000407047825 */ /* 0x004fc800078e0004 */
[----:B---3--:R-:W-:-:S05]  /*00c0*/  IMAD R7, R0, R9, 0x1 ;  /* 0x0000000100077424 */ /* 0x008fca00078e0209 */
[----:B------:R-:W-:Y:S04]  /*00d0*/  STG.E desc[UR4][R4.64], R7 ;  /* 0x0000000704007986 */ /* 0x000fe8000c101904 */
[----:B------:R-:W2:Y:S02]  /*00e0*/  LDG.E R0, desc[UR4][R2.64] ;  /* 0x0000000402007981 */ /* 0x000ea4000c1e1900 */
[----:B--2---:R-:W-:-:S05]  /*00f0*/  IMAD R9, R0, R9, -0x1 ;  /* 0xffffffff00097424 */ /* 0x004fca00078e0209 */
[----:B------:R-:W-:Y:S01]  /*0100*/  STG.E desc[UR4][R4.64+0x4], R9 ;  /* 0x0000040904007986 */ /* 0x000fe2000c101904 */
[----:B------:R-:W-:Y:S05]  /*0110*/  EXIT ;  /* 0x000000000000794d */ /* 0x000fea0003800000 */
.L_x_0:
[----:B------:R-:W-:-:S00]  /*0120*/  BRA `(.L_x_0) ;  /* 0xfffffffc00fc7947 */ /* 0x000fc0000383ffff */
[----:B------:R-:W-:-:S00]  /*0130*/  NOP ;  /* 0x0000000000007918 */ /* 0x000fc00000000000 */
        /* <DEDUP_REMOVED lines=12> */
.L_x_2:


//--------------------- .text._Z15transposeKernalPiS_ --------------------------
	.section	.text._Z15transposeKernalPiS_,"ax",@progbits
	.align	128
        .global         _Z15transposeKernalPiS_
        .type           _Z15transposeKernalPiS_,@function
        .size           _Z15transposeKernalPiS_,(.L_x_3 - _Z15transposeKernalPiS_)
        .other          _Z15transposeKernalPiS_,@"STO_CUDA_ENTRY STV_DEFAULT"
_Z15transposeKernalPiS_:
.text._Z15transposeKernalPiS_:
[----:B------:R-:W-:Y:S01]  /*0000*/  LDC R1, c[0x0][0x37c] ;  /* 0x0000df00ff017b82 */ /* 0x000fe20000000800 */
[----:B------:R-:W0:Y:S07]  /*0010*/  S2R R7, SR_TID.X ;  /* 0x0000000000077919 */ /* 0x000e2e0000002100 */
[----:B------:R-:W1:Y:S01]  /*0020*/  LDC.64 R2, c[0x0][0x380] ;  /* 0x0000e000ff027b82 */ /* 0x000e620000000a00 */
[----:B------:R-:W0:Y:S01]  /*0030*/  LDCU UR6, c[0x0][0x360] ;  /* 0x00006c00ff0677ac */ /* 0x000e220008000800 */
[----:B------:R-:W0:Y:S01]  /*0040*/  S2R R0, SR_CTAID.X ;  /* 0x0000000000007919 */ /* 0x000e220000002500 */
[----:B------:R-:W2:Y:S01]  /*0050*/  LDCU.64 UR4, c[0x0][0x358] ;  /* 0x00006b00ff0477ac */ /* 0x000ea20008000a00 */
[----:B0-----:R-:W-:-:S04]  /*0060*/  IMAD R5, R7, UR6, R0 ;  /* 0x0000000607057c24 */ /* 0x001fc8000f8e0200 */
[----:B-1----:R-:W-:Y:S02]  /*0070*/  IMAD.WIDE.U32 R2, R5, 0x4, R2 ;  /* 0x0000000405027825 */ /* 0x002fe400078e0002 */
[----:B------:R-:W0:Y:S04]  /*0080*/  LDC.64 R4, c[0x0][0x388] ;  /* 0x0000e200ff047b82 */ /* 0x000e280000000a00 */
[----:B--2---:R-:W2:Y:S01]  /*0090*/  LDG.E R3, desc[UR4][R2.64] ;  /* 0x0000000402037981 */ /* 0x004ea2000c1e1900 */
[----:B------:R-:W-:-:S04]  /*00a0*/  IMAD R7, R0, UR6, R7 ;  /* 0x0000000600077c24 */ /* 0x000fc8000f8e0207 */
[----:B0-----:R-:W-:-:S05]  /*00b0*/  IMAD.WIDE.U32 R4, R7, 0x4, R4 ;  /* 0x0000000407047825 */ /* 0x001fca00078e0004 */
[----:B--2---:R-:W-:Y:S01]  /*00c0*/  STG.E desc[UR4][R4.64], R3 ;  /* 0x0000000304007986 */ /* 0x004fe2000c101904 */
[----:B------:R-:W-:Y:S05]  /*00d0*/  EXIT ;  /* 0x000000000000794d */ /* 0x000fea0003800000 */
.L_x_1:
        /* <DEDUP_REMOVED lines=10> */
.L_x_3:


//--------------------- .nv.shared.reserved.0     --------------------------
	.section	.nv.shared.reserved.0,"aw",@nobits
	.weak		__nv_reservedSMEM_offset_0_alias
	.size		__nv_reservedSMEM_offset_0_alias, 0, 64
	.other		__nv_reservedSMEM_offset_0_alias,@"STO_CUDA_RESERVED_SHARED STV_DEFAULT"
__nv_reservedSMEM_offset_0_alias:
	.zero		0
	.zero		64


//--------------------- .nv.constant0._Z11primeKernelPiS_ --------------------------
	.section	.nv.constant0._Z11primeKernelPiS_,"a",@progbits
	.sectionflags	@""
	.align	4
.nv.constant0._Z11primeKernelPiS_:
	.zero		912


//--------------------- .nv.constant0._Z15transposeKernalPiS_ --------------------------
	.section	.nv.constant0._Z15transposeKernalPiS_,"a",@progbits
	.sectionflags	@""
	.align	4
.nv.constant0._Z15transposeKernalPiS_:
	.zero		912


//--------------------- SYMBOLS --------------------------

	.type		.nv.reservedSmem.offset0,@object
	.size		.nv.reservedSmem.offset0,0x4
